//
// Generated by NVIDIA NVVM Compiler
//
// Compiler Build ID: CL-36424714
// Cuda compilation tools, release 13.0, V13.0.88
// Based on NVVM 20.0.0
//

.version 9.0
.target sm_100
.address_size 64

	// .globl	_Z5powerPii

.visible .entry _Z5powerPii(
	.param .u64 .ptr .align 1 _Z5powerPii_param_0,
	.param .u32 _Z5powerPii_param_1
)
{
	.reg .pred 	%p<6>;
	.reg .b32 	%r<31>;
	.reg .b64 	%rd<5>;

	ld.param.u64 	%rd2, [_Z5powerPii_param_0];
	ld.param.u32 	%r18, [_Z5powerPii_param_1];
	cvta.to.global.u64 	%rd3, %rd2;
	mov.u32 	%r1, %tid.x;
	mov.u32 	%r19, %tid.y;
	mad.lo.s32 	%r20, %r18, %r1, %r19;
	mul.wide.s32 	%rd4, %r20, 4;
	add.s64 	%rd1, %rd3, %rd4;
	ld.global.u32 	%r2, [%rd1];
	setp.eq.s32 	%p1, %r1, 0;
	@%p1 bra 	$L__BB0_8;
	and.b32  	%r3, %r1, 3;
	setp.lt.u32 	%p2, %r1, 4;
	mov.u32 	%r30, %r2;
	@%p2 bra 	$L__BB0_4;
	mul.lo.s32 	%r22, %r2, %r2;
	mul.lo.s32 	%r4, %r22, %r22;
	and.b32  	%r23, %r1, 1020;
	neg.s32 	%r24, %r23;
	mov.u32 	%r30, %r2;
$L__BB0_3:
	mul.lo.s32 	%r30, %r30, %r4;
	add.s32 	%r24, %r24, 4;
	setp.ne.s32 	%p3, %r24, 0;
	@%p3 bra 	$L__BB0_3;
$L__BB0_4:
	setp.eq.s32 	%p4, %r3, 0;
	@%p4 bra 	$L__BB0_7;
	neg.s32 	%r28, %r3;
$L__BB0_6:
	.pragma "nounroll";
	mul.lo.s32 	%r30, %r30, %r2;
	add.s32 	%r28, %r28, 1;
	setp.ne.s32 	%p5, %r28, 0;
	@%p5 bra 	$L__BB0_6;
$L__BB0_7:
	st.global.u32 	[%rd1], %r30;
$L__BB0_8:
	ret;

}


// ===== COMPILED SASS (sm_100) =====

	.target	sm_100

	.elftype	@"ET_EXEC"


//--------------------- .note.nv.tkinfo           --------------------------
	.section	.note.nv.tkinfo,"",@"SHT_NOTE"
	.sectionflags	@"SHF_NOTE_NV_TKINFO"
	.tkinfo
        /*0018*/ 	.word	0x00000002
        /*0030*/ 	.string	""
        /*0030*/ 	.string	"ptxas"
        /*0030*/ 	.string	"Cuda compilation tools, release 13.0, V13.0.88"
        /*0030*/ 	.string	"Build cuda_13.0.r13.0/compiler.36424714_0"
        /*0030*/ 	.string	"-arch sm_100 -m 64 "



//--------------------- .note.nv.cuinfo           --------------------------
	.section	.note.nv.cuinfo,"",@"SHT_NOTE"
	.sectionflags	@"SHF_NOTE_NV_CUINFO"
        /*0018*/ 	.short	0x0002
        /*001a*/ 	.short	0x0064
        /*001c*/ 	.short	0x0082
	.zero		2


//--------------------- .nv.info                  --------------------------
	.section	.nv.info,"",@"SHT_CUDA_INFO"
	.align	4


	//----- nvinfo : EIATTR_REGCOUNT
	.align		4
        /*0000*/ 	.byte	0x04, 0x2f
        /*0002*/ 	.short	(.L_1 - .L_0)
	.align		4
.L_0:
        /*0004*/ 	.word	index@(_Z5powerPii)
        /*0008*/ 	.word	0x0000000c


	//----- nvinfo : EIATTR_FRAME_SIZE
	.align		4
.L_1:
        /*000c*/ 	.byte	0x04, 0x11
        /*000e*/ 	.short	(.L_3 - .L_2)
	.align		4
.L_2:
        /*0010*/ 	.word	index@(_Z5powerPii)
        /*0014*/ 	.word	0x00000000


	//----- nvinfo : EIATTR_MIN_STACK_SIZE
	.align		4
.L_3:
        /*0018*/ 	.byte	0x04, 0x12
        /*001a*/ 	.short	(.L_5 - .L_4)
	.align		4
.L_4:
        /*001c*/ 	.word	index@(_Z5powerPii)
        /*0020*/ 	.word	0x00000000
.L_5:


//--------------------- .nv.compat                --------------------------
	.section	.nv.compat,"",@"SHT_CUDA_COMPAT_INFO"
	.align	4
        /*0000*/ 	.byte	0x02, 0x09, 0x00, 0x00, 0x02, 0x02, 0x01, 0x00, 0x02, 0x05, 0x05, 0x00, 0x03, 0x07, 0x01, 0x01
        /*0010*/ 	.byte	0x02, 0x03, 0x00, 0x00, 0x02, 0x06, 0x01, 0x00, 0x04, 0x0b, 0x08, 0x00, 0x09, 0x00, 0x00, 0x00
        /*0020*/ 	.byte	0x00, 0x00, 0x00, 0x00


//--------------------- .nv.info._Z5powerPii      --------------------------
	.section	.nv.info._Z5powerPii,"",@"SHT_CUDA_INFO"
	.sectionflags	@""
	.align	4


	//----- nvinfo : EIATTR_CUDA_API_VERSION
	.align		4
        /*0000*/ 	.byte	0x04, 0x37
        /*0002*/ 	.short	(.L_7 - .L_6)
.L_6:
        /*0004*/ 	.word	0x00000082


	//----- nvinfo : EIATTR_KPARAM_INFO
	.align		4
.L_7:
        /*0008*/ 	.byte	0x04, 0x17
        /*000a*/ 	.short	(.L_9 - .L_8)
.L_8:
        /*000c*/ 	.word	0x00000000
        /*0010*/ 	.short	0x0001
        /*0012*/ 	.short	0x0008
        /*0014*/ 	.byte	0x00, 0xf0, 0x11, 0x00


	//----- nvinfo : EIATTR_KPARAM_INFO
	.align		4
.L_9:
        /*0018*/ 	.byte	0x04, 0x17
        /*001a*/ 	.short	(.L_11 - .L_10)
.L_10:
        /*001c*/ 	.word	0x00000000
        /*0020*/ 	.short	0x0000
        /*0022*/ 	.short	0x0000
        /*0024*/ 	.byte	0x00, 0xf5, 0x21, 0x00


	//----- nvinfo : EIATTR_SPARSE_MMA_MASK
	.align		4
.L_11:
        /*0028*/ 	.byte	0x03, 0x50
        /*002a*/ 	.short	0x0000


	//----- nvinfo : EIATTR_MAXREG_COUNT
	.align		4
        /*002c*/ 	.byte	0x03, 0x1b
        /*002e*/ 	.short	0x00ff


	//----- nvinfo : EIATTR_MERCURY_ISA_VERSION
	.align		4
        /*0030*/ 	.byte	0x03, 0x5f
        /*0032*/ 	.short	0x0101


	//----- nvinfo : EIATTR_VRC_CTA_INIT_COUNT
	.align		4
        /*0034*/ 	.byte	0x02, 0x4a
	.zero		1
	.zero		1


	//----- nvinfo : EIATTR_EXIT_INSTR_OFFSETS
	.align		4
        /*0038*/ 	.byte	0x04, 0x1c
        /*003a*/ 	.short	(.L_13 - .L_12)


	//   ....[0]....
.L_12:
        /*003c*/ 	.word	0x00000070


	//   ....[1]....
        /*0040*/ 	.word	0x000003b0


	//----- nvinfo : EIATTR_CRS_STACK_SIZE
	.align		4
.L_13:
        /*0044*/ 	.byte	0x04, 0x1e
        /*0046*/ 	.short	(.L_15 - .L_14)
.L_14:
        /*0048*/ 	.word	0x00000000


	//----- nvinfo : EIATTR_CBANK_PARAM_SIZE
	.align		4
.L_15:
        /*004c*/ 	.byte	0x03, 0x19
        /*004e*/ 	.short	0x000c


	//----- nvinfo : EIATTR_PARAM_CBANK
	.align		4
        /*0050*/ 	.byte	0x04, 0x0a
        /*0052*/ 	.short	(.L_17 - .L_16)
	.align		4
.L_16:
        /*0054*/ 	.word	index@(.nv.constant0._Z5powerPii)
        /*0058*/ 	.short	0x0380
        /*005a*/ 	.short	0x000c


	//----- nvinfo : EIATTR_SW_WAR
	.align		4
.L_17:
        /*005c*/ 	.byte	0x04, 0x36
        /*005e*/ 	.short	(.L_19 - .L_18)
.L_18:
        /*0060*/ 	.word	0x00000008
.L_19:


//--------------------- .nv.callgraph             --------------------------
	.section	.nv.callgraph,"",@"SHT_CUDA_CALLGRAPH"
	.align	4
	.sectionentsize	8
	.align		4
        /*0000*/ 	.word	0x00000000
	.align		4
        /*0004*/ 	.word	0xffffffff
	.align		4
        /*0008*/ 	.word	0x00000000
	.align		4
        /*000c*/ 	.word	0xfffffffe
	.align		4
        /*0010*/ 	.word	0x00000000
	.align		4
        /*0014*/ 	.word	0xfffffffd
	.align		4
        /*0018*/ 	.word	0x00000000
	.align		4
        /*001c*/ 	.word	0xfffffffc


//--------------------- .text._Z5powerPii         --------------------------
	.section	.text._Z5powerPii,"ax",@progbits
	.align	128
        .global         _Z5powerPii
        .type           _Z5powerPii,@function
        .size           _Z5powerPii,(.L_x_10 - _Z5powerPii)
        .other          _Z5powerPii,@"STO_CUDA_ENTRY STV_DEFAULT"
_Z5powerPii:
.text._Z5powerPii:
[----:B------:R-:W-:Y:S01]  /*0000*/  LDC R1, c[0x0][0x37c] ;  /* 0x0000df00ff017b82 */ /* 0x000fe20000000800 */
[----:B------:R-:W0:Y:S01]  /*0010*/  S2R R6, SR_TID.X ;  /* 0x0000000000067919 */ /* 0x000e220000002100 */
[----:B------:R-:W1:Y:S06]  /*0020*/  LDCU UR4, c[0x0][0x388] ;  /* 0x00007100ff0477ac */ /* 0x000e6c0008000800 */
[----:B------:R-:W2:Y:S01]  /*0030*/  LDC.64 R2, c[0x0][0x380] ;  /* 0x0000e000ff027b82 */ /* 0x000ea20000000a00 */
[----:B------:R-:W1:Y:S01]  /*0040*/  S2R R5, SR_TID.Y ;  /* 0x0000000000057919 */ /* 0x000e620000002200 */
[C---:B0-----:R-:W-:Y:S01]  /*0050*/  ISETP.NE.AND P0, PT, R6.reuse, RZ, PT ;  /* 0x000000ff0600720c */ /* 0x041fe20003f05270 */
[----:B-1----:R-:W-:-:S12]  /*0060*/  IMAD R5, R6, UR4, R5 ;  /* 0x0000000406057c24 */ /* 0x002fd8000f8e0205 */
[----:B------:R-:W-:Y:S05]  /*0070*/  @!P0 EXIT ;  /* 0x000000000000894d */ /* 0x000fea0003800000 */
[----:B------:R-:W0:Y:S01]  /*0080*/  LDCU.64 UR4, c[0x0][0x358] ;  /* 0x00006b00ff0477ac */ /* 0x000e220008000a00 */
[----:B--2---:R-:W-:-:S05]  /*0090*/  IMAD.WIDE R2, R5, 0x4, R2 ;  /* 0x0000000405027825 */ /* 0x004fca00078e0202 */
[----:B0-----:R-:W2:Y:S01]  /*00a0*/  LDG.E R0, desc[UR4][R2.64] ;  /* 0x0000000402007981 */ /* 0x001ea2000c1e1900 */
[C---:B------:R-:W-:Y:S01]  /*00b0*/  ISETP.GE.U32.AND P0, PT, R6.reuse, 0x4, PT ;  /* 0x000000040600780c */ /* 0x040fe20003f06070 */
[----:B------:R-:W-:Y:S01]  /*00c0*/  BSSY.RECONVERGENT B0, `(.L_x_0) ;  /* 0x0000024000007945 */ /* 0x000fe20003800200 */
[----:B------:R-:W-:Y:S01]  /*00d0*/  LOP3.LUT R4, R6, 0x3, RZ, 0xc0, !PT ;  /* 0x0000000306047812 */ /* 0x000fe200078ec0ff */
[----:B--2---:R-:W-:-:S10]  /*00e0*/  IMAD.MOV.U32 R5, RZ, RZ, R0 ;  /* 0x000000ffff057224 */ /* 0x004fd400078e0000 */
[----:B------:R-:W-:Y:S05]  /*00f0*/  @!P0 BRA `(.L_x_1) ;  /* 0x0000000000808947 */ /* 0x000fea0003800000 */
[----:B------:R-:W-:Y:S01]  /*0100*/  LOP3.LUT R5, R6, 0x3fc, RZ, 0xc0, !PT ;  /* 0x000003fc06057812 */ /* 0x000fe200078ec0ff */
[----:B------:R-:W-:-:S04]  /*0110*/  IMAD R6, R0, R0, RZ ;  /* 0x0000000000067224 */ /* 0x000fc800078e02ff */
[----:B------:R-:W-:Y:S01]  /*0120*/  IMAD.MOV R7, RZ, RZ, -R5 ;  /* 0x000000ffff077224 */ /* 0x000fe200078e0a05 */
[----:B------:R-:W-:Y:S01]  /*0130*/  MOV R5, R0 ;  /* 0x0000000000057202 */ /* 0x000fe20000000f00 */
[----:B------:R-:W-:-:S03]  /*0140*/  IMAD R6, R6, R6, RZ ;  /* 0x0000000606067224 */ /* 0x000fc600078e02ff */
[----:B------:R-:W-:-:S13]  /*0150*/  ISETP.GE.AND P0, PT, R7, RZ, PT ;  /* 0x000000ff0700720c */ /* 0x000fda0003f06270 */
[----:B------:R-:W-:Y:S05]  /*0160*/  @P0 BRA `(.L_x_2) ;  /* 0x0000000000540947 */ /* 0x000fea0003800000 */
[----:B------:R-:W-:Y:S01]  /*0170*/  IMAD.MOV R8, RZ, RZ, -R7 ;  /* 0x000000ffff087224 */ /* 0x000fe200078e0a07 */
[----:B------:R-:W-:Y:S01]  /*0180*/  BSSY.RECONVERGENT B1, `(.L_x_3) ;  /* 0x000000b000017945 */ /* 0x000fe20003800200 */
[----:B------:R-:W-:-:S03]  /*0190*/  PLOP3.LUT P0, PT, PT, PT, PT, 0x80, 0x8 ;  /* 0x000000000008781c */ /* 0x000fc60003f0f070 */
[----:B------:R-:W-:-:S13]  /*01a0*/  ISETP.GT.AND P1, PT, R8, 0xc, PT ;  /* 0x0000000c0800780c */ /* 0x000fda0003f24270 */
[----:B------:R-:W-:Y:S05]  /*01b0*/  @!P1 BRA `(.L_x_4) ;  /* 0x00000000001c9947 */ /* 0x000fea0003800000 */
[----:B------:R-:W-:Y:S01]  /*01c0*/  PLOP3.LUT P0, PT, PT, PT, PT, 0x8, 0x80 ;  /* 0x000000000080781c */ /* 0x000fe20003f0e170 */
[----:B------:R-:W-:-:S12]  /*01d0*/  IMAD R8, R6, R6, RZ ;  /* 0x0000000606087224 */ /* 0x000fd800078e02ff */
.L_x_5:
[----:B------:R-:W-:Y:S02]  /*01e0*/  VIADD R7, R7, 0x10 ;  /* 0x0000001007077836 */ /* 0x000fe40000000000 */
[----:B------:R-:W-:-:S03]  /*01f0*/  IMAD R5, R5, R8, RZ ;  /* 0x0000000805057224 */ /* 0x000fc600078e02ff */
[----:B------:R-:W-:Y:S01]  /*0200*/  ISETP.GE.AND P1, PT, R7, -0xc, PT ;  /* 0xfffffff40700780c */ /* 0x000fe20003f26270 */
[----:B------:R-:W-:-:S12]  /*0210*/  IMAD R5, R5, R8, RZ ;  /* 0x0000000805057224 */ /* 0x000fd800078e02ff */
[----:B------:R-:W-:Y:S05]  /*0220*/  @!P1 BRA `(.L_x_5) ;  /* 0xfffffffc00ec9947 */ /* 0x000fea000383ffff */
.L_x_4:
[----:B------:R-:W-:Y:S05]  /*0230*/  BSYNC.RECONVERGENT B1 ;  /* 0x0000000000017941 */ /* 0x000fea0003800200 */
.L_x_3:
[----:B------:R-:W-:-:S04]  /*0240*/  IADD3 R8, PT, PT, -R7, RZ, RZ ;  /* 0x000000ff07087210 */ /* 0x000fc80007ffe1ff */
[----:B------:R-:W-:-:S13]  /*0250*/  ISETP.GT.AND P1, PT, R8, 0x4, PT ;  /* 0x000000040800780c */ /* 0x000fda0003f24270 */
[----:B------:R-:W-:Y:S01]  /*0260*/  @P1 VIADD R7, R7, 0x8 ;  /* 0x0000000807071836 */ /* 0x000fe20000000000 */
[----:B------:R-:W-:Y:S01]  /*0270*/  @P1 PLOP3.LUT P0, PT, PT, PT, PT, 0x8, 0x80 ;  /* 0x000000000080181c */ /* 0x000fe20003f0e170 */
[----:B------:R-:W-:-:S03]  /*0280*/  @P1 IMAD R9, R5, R6, RZ ;  /* 0x0000000605091224 */ /* 0x000fc600078e02ff */
[----:B------:R-:W-:Y:S01]  /*0290*/  ISETP.NE.OR P0, PT, R7, RZ, P0 ;  /* 0x000000ff0700720c */ /* 0x000fe20000705670 */
[----:B------:R-:W-:-:S12]  /*02a0*/  @P1 IMAD R5, R6, R9, RZ ;  /* 0x0000000906051224 */ /* 0x000fd800078e02ff */
[----:B------:R-:W-:Y:S05]  /*02b0*/  @!P0 BRA `(.L_x_1) ;  /* 0x0000000000108947 */ /* 0x000fea0003800000 */
.L_x_2:
[----:B------:R-:W-:Y:S01]  /*02c0*/  IADD3 R7, PT, PT, R7, 0x4, RZ ;  /* 0x0000000407077810 */ /* 0x000fe20007ffe0ff */
[----:B------:R-:W-:-:S03]  /*02d0*/  IMAD R5, R6, R5, RZ ;  /* 0x0000000506057224 */ /* 0x000fc600078e02ff */
[----:B------:R-:W-:-:S13]  /*02e0*/  ISETP.NE.AND P0, PT, R7, RZ, PT ;  /* 0x000000ff0700720c */ /* 0x000fda0003f05270 */
[----:B------:R-:W-:Y:S05]  /*02f0*/  @P0 BRA `(.L_x_2) ;  /* 0xfffffffc00f00947 */ /* 0x000fea000383ffff */
.L_x_1:
[----:B------:R-:W-:Y:S05]  /*0300*/  BSYNC.RECONVERGENT B0 ;  /* 0x0000000000007941 */ /* 0x000fea0003800200 */
.L_x_0:
[----:B------:R-:W-:Y:S01]  /*0310*/  ISETP.NE.AND P0, PT, R4, RZ, PT ;  /* 0x000000ff0400720c */ /* 0x000fe20003f05270 */
[----:B------:R-:W-:-:S12]  /*0320*/  BSSY.RECONVERGENT B0, `(.L_x_6) ;  /* 0x0000007000007945 */ /* 0x000fd80003800200 */
[----:B------:R-:W-:Y:S05]  /*0330*/  @!P0 BRA `(.L_x_7) ;  /* 0x0000000000148947 */ /* 0x000fea0003800000 */
[----:B------:R-:W-:-:S07]  /*0340*/  IMAD.MOV R4, RZ, RZ, -R4 ;  /* 0x000000ffff047224 */ /* 0x000fce00078e0a04 */
.L_x_8:
[----:B------:R-:W-:Y:S01]  /*0350*/  IADD3 R4, PT, PT, R4, 0x1, RZ ;  /* 0x0000000104047810 */ /* 0x000fe20007ffe0ff */
[----:B------:R-:W-:-:S03]  /*0360*/  IMAD R5, R0, R5, RZ ;  /* 0x0000000500057224 */ /* 0x000fc600078e02ff */
[----:B------:R-:W-:-:S13]  /*0370*/  ISETP.NE.AND P0, PT, R4, RZ, PT ;  /* 0x000000ff0400720c */ /* 0x000fda0003f05270 */
[----:B------:R-:W-:Y:S05]  /*0380*/  @P0 BRA `(.L_x_8) ;  /* 0xfffffffc00f00947 */ /* 0x000fea000383ffff */
.L_x_7:
[----:B------:R-:W-:Y:S05]  /*0390*/  BSYNC.RECONVERGENT B0 ;  /* 0x0000000000007941 */ /* 0x000fea0003800200 */
.L_x_6:
[----:B------:R-:W-:Y:S01]  /*03a0*/  STG.E desc[UR4][R2.64], R5 ;  /* 0x0000000502007986 */ /* 0x000fe2000c101904 */
[----:B------:R-:W-:Y:S05]  /*03b0*/  EXIT ;  /* 0x000000000000794d */ /* 0x000fea0003800000 */
.L_x_9:
[----:B------:R-:W-:-:S00]  /*03c0*/  BRA `(.L_x_9) ;  /* 0xfffffffc00fc7947 */ /* 0x000fc0000383ffff */
[----:B------:R-:W-:-:S00]  /*03d0*/  NOP ;  /* 0x0000000000007918 */ /* 0x000fc00000000000 */
        /* <DEDUP_REMOVED lines=10> */
.L_x_10:


//--------------------- .nv.shared.reserved.0     --------------------------
	.section	.nv.shared.reserved.0,"aw",@nobits
	.weak		__nv_reservedSMEM_offset_0_alias
	.size		__nv_reservedSMEM_offset_0_alias, 0, 64
	.other		__nv_reservedSMEM_offset_0_alias,@"STO_CUDA_RESERVED_SHARED STV_DEFAULT"
__nv_reservedSMEM_offset_0_alias:
	.zero		0
	.zero		64


//--------------------- .nv.constant0._Z5powerPii --------------------------
	.section	.nv.constant0._Z5powerPii,"a",@progbits
	.sectionflags	@""
	.align	4
.nv.constant0._Z5powerPii:
	.zero		908


//--------------------- SYMBOLS --------------------------

	.type		.nv.reservedSmem.offset0,@object
	.size		.nv.reservedSmem.offset0,0x4
